//
// Generated by NVIDIA NVVM Compiler
//
// Compiler Build ID: CL-36424714
// Cuda compilation tools, release 13.0, V13.0.88
// Based on NVVM 20.0.0
//

.version 9.0
.target sm_100
.address_size 64

	// .globl	_Z44printSuccessForCorrectExecutionConfigurationv
.extern .func  (.param .b32 func_retval0) vprintf
(
	.param .b64 vprintf_param_0,
	.param .b64 vprintf_param_1
)
;
.global .align 1 .b8 $str[37] = {116, 104, 114, 101, 97, 100, 73, 100, 120, 46, 120, 32, 61, 32, 37, 100, 45, 45, 45, 62, 98, 108, 111, 99, 107, 73, 100, 120, 46, 120, 32, 61, 32, 37, 100, 10};
.global .align 1 .b8 $str$1[10] = {83, 117, 99, 99, 101, 115, 115, 33, 10};

.visible .entry _Z44printSuccessForCorrectExecutionConfigurationv()
{
	.local .align 8 .b8 	__local_depot0[8];
	.reg .b64 	%SP;
	.reg .b64 	%SPL;
	.reg .pred 	%p<4>;
	.reg .b32 	%r<7>;
	.reg .b64 	%rd<7>;

	mov.u64 	%SPL, __local_depot0;
	cvta.local.u64 	%SP, %SPL;
	add.u64 	%rd1, %SP, 0;
	add.u64 	%rd2, %SPL, 0;
	mov.u32 	%r1, %tid.x;
	mov.u32 	%r2, %ctaid.x;
	st.local.v2.u32 	[%rd2], {%r1, %r2};
	mov.u64 	%rd3, $str;
	cvta.global.u64 	%rd4, %rd3;
	{ // callseq 0, 0
	.param .b64 param0;
	st.param.b64 	[param0], %rd4;
	.param .b64 param1;
	st.param.b64 	[param1], %rd1;
	.param .b32 retval0;
	call.uni (retval0), 
	vprintf, 
	(
	param0, 
	param1
	);
	ld.param.b32 	%r3, [retval0];
	} // callseq 0
	setp.ne.s32 	%p1, %r1, 1023;
	setp.ne.s32 	%p2, %r2, 255;
	or.pred  	%p3, %p1, %p2;
	@%p3 bra 	$L__BB0_2;
	mov.u64 	%rd5, $str$1;
	cvta.global.u64 	%rd6, %rd5;
	{ // callseq 1, 0
	.param .b64 param0;
	st.param.b64 	[param0], %rd6;
	.param .b64 param1;
	st.param.b64 	[param1], 0;
	.param .b32 retval0;
	call.uni (retval0), 
	vprintf, 
	(
	param0, 
	param1
	);
	ld.param.b32 	%r5, [retval0];
	} // callseq 1
$L__BB0_2:
	ret;

}


// ===== COMPILED SASS (sm_100) =====

	.target	sm_100

	.elftype	@"ET_EXEC"


//--------------------- .note.nv.tkinfo           --------------------------
	.section	.note.nv.tkinfo,"",@"SHT_NOTE"
	.sectionflags	@"SHF_NOTE_NV_TKINFO"
	.tkinfo
        /*0018*/ 	.word	0x00000002
        /*0030*/ 	.string	""
        /*0030*/ 	.string	"ptxas"
        /*0030*/ 	.string	"Cuda compilation tools, release 13.0, V13.0.88"
        /*0030*/ 	.string	"Build cuda_13.0.r13.0/compiler.36424714_0"
        /*0030*/ 	.string	"-arch sm_100 -m 64 "



//--------------------- .note.nv.cuinfo           --------------------------
	.section	.note.nv.cuinfo,"",@"SHT_NOTE"
	.sectionflags	@"SHF_NOTE_NV_CUINFO"
        /*0018*/ 	.short	0x0002
        /*001a*/ 	.short	0x0064
        /*001c*/ 	.short	0x0082
	.zero		2


//--------------------- .nv.info                  --------------------------
	.section	.nv.info,"",@"SHT_CUDA_INFO"
	.align	4


	//----- nvinfo : EIATTR_REGCOUNT
	.align		4
        /*0000*/ 	.byte	0x04, 0x2f
        /*0002*/ 	.short	(.L_3 - .L_2)
	.align		4
.L_2:
        /*0004*/ 	.word	index@(_Z44printSuccessForCorrectExecutionConfigurationv)
        /*0008*/ 	.word	0x00000018


	//----- nvinfo : EIATTR_FRAME_SIZE
	.align		4
.L_3:
        /*000c*/ 	.byte	0x04, 0x11
        /*000e*/ 	.short	(.L_5 - .L_4)
	.align		4
.L_4:
        /*0010*/ 	.word	index@(_Z44printSuccessForCorrectExecutionConfigurationv)
        /*0014*/ 	.word	0x00000008


	//----- nvinfo : EIATTR_MIN_STACK_SIZE
	.align		4
.L_5:
        /*0018*/ 	.byte	0x04, 0x12
        /*001a*/ 	.short	(.L_7 - .L_6)
	.align		4
.L_6:
        /*001c*/ 	.word	index@(_Z44printSuccessForCorrectExecutionConfigurationv)
        /*0020*/ 	.word	0x00000008
.L_7:


//--------------------- .nv.compat                --------------------------
	.section	.nv.compat,"",@"SHT_CUDA_COMPAT_INFO"
	.align	4
        /*0000*/ 	.byte	0x02, 0x09, 0x00, 0x00, 0x02, 0x02, 0x01, 0x00, 0x02, 0x05, 0x05, 0x00, 0x03, 0x07, 0x01, 0x01
        /*0010*/ 	.byte	0x02, 0x03, 0x00, 0x00, 0x02, 0x06, 0x01, 0x00, 0x04, 0x0b, 0x08, 0x00, 0x09, 0x00, 0x00, 0x00
        /*0020*/ 	.byte	0x00, 0x00, 0x00, 0x00


//--------------------- .nv.info._Z44printSuccessForCorrectExecutionConfigurationv --------------------------
	.section	.nv.info._Z44printSuccessForCorrectExecutionConfigurationv,"",@"SHT_CUDA_INFO"
	.sectionflags	@""
	.align	4


	//----- nvinfo : EIATTR_CUDA_API_VERSION
	.align		4
        /*0000*/ 	.byte	0x04, 0x37
        /*0002*/ 	.short	(.L_9 - .L_8)
.L_8:
        /*0004*/ 	.word	0x00000082


	//----- nvinfo : EIATTR_SPARSE_MMA_MASK
	.align		4
.L_9:
        /*0008*/ 	.byte	0x03, 0x50
        /*000a*/ 	.short	0x0000


	//----- nvinfo : EIATTR_MAXREG_COUNT
	.align		4
        /*000c*/ 	.byte	0x03, 0x1b
        /*000e*/ 	.short	0x00ff


	//----- nvinfo : EIATTR_EXTERNS
	.align		4
        /*0010*/ 	.byte	0x04, 0x0f
        /*0012*/ 	.short	(.L_11 - .L_10)


	//   ....[0]....
	.align		4
.L_10:
        /*0014*/ 	.word	index@(vprintf)


	//----- nvinfo : EIATTR_MERCURY_ISA_VERSION
	.align		4
.L_11:
        /*0018*/ 	.byte	0x03, 0x5f
        /*001a*/ 	.short	0x0101


	//----- nvinfo : EIATTR_VRC_CTA_INIT_COUNT
	.align		4
        /*001c*/ 	.byte	0x02, 0x4a
	.zero		1
	.zero		1


	//----- nvinfo : EIATTR_SYSCALL_OFFSETS
	.align		4
        /*0020*/ 	.byte	0x04, 0x46
        /*0022*/ 	.short	(.L_13 - .L_12)


	//   ....[0]....
.L_12:
        /*0024*/ 	.word	0x000000f0


	//   ....[1]....
        /*0028*/ 	.word	0x00000190


	//----- nvinfo : EIATTR_EXIT_INSTR_OFFSETS
	.align		4
.L_13:
        /*002c*/ 	.byte	0x04, 0x1c
        /*002e*/ 	.short	(.L_15 - .L_14)


	//   ....[0]....
.L_14:
        /*0030*/ 	.word	0x00000120


	//   ....[1]....
        /*0034*/ 	.word	0x000001a0


	//----- nvinfo : EIATTR_CRS_STACK_SIZE
	.align		4
.L_15:
        /*0038*/ 	.byte	0x04, 0x1e
        /*003a*/ 	.short	(.L_17 - .L_16)
.L_16:
        /*003c*/ 	.word	0x00000000


	//----- nvinfo : EIATTR_SW_WAR
	.align		4
.L_17:
        /*0040*/ 	.byte	0x04, 0x36
        /*0042*/ 	.short	(.L_19 - .L_18)
.L_18:
        /*0044*/ 	.word	0x00000008
.L_19:


//--------------------- .nv.callgraph             --------------------------
	.section	.nv.callgraph,"",@"SHT_CUDA_CALLGRAPH"
	.align	4
	.sectionentsize	8
	.align		4
        /*0000*/ 	.word	0x00000000
	.align		4
        /*0004*/ 	.word	0xffffffff
	.align		4
        /*0008*/ 	.word	index@(_Z44printSuccessForCorrectExecutionConfigurationv)
	.align		4
        /*000c*/ 	.word	index@(vprintf)
	.align		4
        /*0010*/ 	.word	0x00000000
	.align		4
        /*0014*/ 	.word	0xfffffffe
	.align		4
        /*0018*/ 	.word	0x00000000
	.align		4
        /*001c*/ 	.word	0xfffffffd
	.align		4
        /*0020*/ 	.word	0x00000000
	.align		4
        /*0024*/ 	.word	0xfffffffc


//--------------------- .nv.constant4             --------------------------
	.section	.nv.constant4,"a",@progbits
	.align	8
	.align		8
.nv.constant4:
        /*0000*/ 	.dword	vprintf
	.align		8
        /*0008*/ 	.dword	$str
	.align		8
        /*0010*/ 	.dword	$str$1


//--------------------- .text._Z44printSuccessForCorrectExecutionConfigurationv --------------------------
	.section	.text._Z44printSuccessForCorrectExecutionConfigurationv,"ax",@progbits
	.align	128
        .global         _Z44printSuccessForCorrectExecutionConfigurationv
        .type           _Z44printSuccessForCorrectExecutionConfigurationv,@function
        .size           _Z44printSuccessForCorrectExecutionConfigurationv,(.L_x_3 - _Z44printSuccessForCorrectExecutionConfigurationv)
        .other          _Z44printSuccessForCorrectExecutionConfigurationv,@"STO_CUDA_ENTRY STV_DEFAULT"
_Z44printSuccessForCorrectExecutionConfigurationv:
.text._Z44printSuccessForCorrectExecutionConfigurationv:
[----:B------:R-:W0:Y:S01]  /*0000*/  LDC R1, c[0x0][0x37c] ;  /* 0x0000df00ff017b82 */ /* 0x000e220000000800 */
[----:B------:R-:W1:Y:S01]  /*0010*/  S2R R16, SR_TID.X ;  /* 0x0000000000107919 */ /* 0x000e620000002100 */
[----:B0-----:R-:W-:Y:S01]  /*0020*/  VIADD R1, R1, 0xfffffff8 ;  /* 0xfffffff801017836 */ /* 0x001fe20000000000 */
[----:B------:R-:W-:Y:S01]  /*0030*/  MOV R2, 0x0 ;  /* 0x0000000000027802 */ /* 0x000fe20000000f00 */
[----:B------:R-:W0:Y:S01]  /*0040*/  LDCU UR4, c[0x0][0x2f8] ;  /* 0x00005f00ff0477ac */ /* 0x000e220008000800 */
[----:B------:R-:W1:Y:S03]  /*0050*/  S2R R17, SR_CTAID.X ;  /* 0x0000000000117919 */ /* 0x000e660000002500 */
[----:B------:R2:W3:Y:S01]  /*0060*/  LDC.64 R8, c[0x4][R2] ;  /* 0x0100000002087b82 */ /* 0x0004e20000000a00 */
[----:B------:R-:W4:Y:S01]  /*0070*/  LDCU.64 UR6, c[0x4][0x8] ;  /* 0x01000100ff0677ac */ /* 0x000f220008000a00 */
[----:B------:R-:W5:Y:S01]  /*0080*/  LDCU UR5, c[0x0][0x2fc] ;  /* 0x00005f80ff0577ac */ /* 0x000f620008000800 */
[----:B0-----:R-:W-:Y:S01]  /*0090*/  IADD3 R6, P0, PT, R1, UR4, RZ ;  /* 0x0000000401067c10 */ /* 0x001fe2000ff1e0ff */
[----:B----4-:R-:W-:-:S02]  /*00a0*/  IMAD.U32 R4, RZ, RZ, UR6 ;  /* 0x00000006ff047e24 */ /* 0x010fc4000f8e00ff */
[----:B------:R-:W-:Y:S02]  /*00b0*/  IMAD.U32 R5, RZ, RZ, UR7 ;  /* 0x00000007ff057e24 */ /* 0x000fe4000f8e00ff */
[----:B-----5:R-:W-:Y:S01]  /*00c0*/  IMAD.X R7, RZ, RZ, UR5, P0 ;  /* 0x00000005ff077e24 */ /* 0x020fe200080e06ff */
[----:B-1----:R2:W-:Y:S07]  /*00d0*/  STL.64 [R1], R16 ;  /* 0x0000001001007387 */ /* 0x0025ee0000100a00 */
[----:B------:R-:W-:-:S07]  /*00e0*/  LEPC R20, `(.L_x_0) ;  /* 0x000000001014794e */ /* 0x000fce0000000000 */
[----:B--23--:R-:W-:Y:S05]  /*00f0*/  CALL.ABS.NOINC R8 ;  /* 0x0000000008007343 */ /* 0x00cfea0003c00000 */
.L_x_0:
[----:B------:R-:W-:-:S04]  /*0100*/  ISETP.NE.AND P0, PT, R17, 0xff, PT ;  /* 0x000000ff1100780c */ /* 0x000fc80003f05270 */
[----:B------:R-:W-:-:S13]  /*0110*/  ISETP.NE.OR P0, PT, R16, 0x3ff, P0 ;  /* 0x000003ff1000780c */ /* 0x000fda0000705670 */
[----:B------:R-:W-:Y:S05]  /*0120*/  @P0 EXIT ;  /* 0x000000000000094d */ /* 0x000fea0003800000 */
[----:B------:R-:W0:Y:S01]  /*0130*/  LDC.64 R2, c[0x4][R2] ;  /* 0x0100000002027b82 */ /* 0x000e220000000a00 */
[----:B------:R-:W1:Y:S01]  /*0140*/  LDCU.64 UR4, c[0x4][0x10] ;  /* 0x01000200ff0477ac */ /* 0x000e620008000a00 */
[----:B------:R-:W-:Y:S01]  /*0150*/  CS2R R6, SRZ ;  /* 0x0000000000067805 */ /* 0x000fe2000001ff00 */
[----:B-1----:R-:W-:Y:S02]  /*0160*/  IMAD.U32 R4, RZ, RZ, UR4 ;  /* 0x00000004ff047e24 */ /* 0x002fe4000f8e00ff */
[----:B------:R-:W-:-:S07]  /*0170*/  IMAD.U32 R5, RZ, RZ, UR5 ;  /* 0x00000005ff057e24 */ /* 0x000fce000f8e00ff */
[----:B------:R-:W-:-:S07]  /*0180*/  LEPC R20, `(.L_x_1) ;  /* 0x000000001014794e */ /* 0x000fce0000000000 */
[----:B0-----:R-:W-:Y:S05]  /*0190*/  CALL.ABS.NOINC R2 ;  /* 0x0000000002007343 */ /* 0x001fea0003c00000 */
.L_x_1:
[----:B------:R-:W-:Y:S05]  /*01a0*/  EXIT ;  /* 0x000000000000794d */ /* 0x000fea0003800000 */
.L_x_2:
[----:B------:R-:W-:-:S00]  /*01b0*/  BRA `(.L_x_2) ;  /* 0xfffffffc00fc7947 */ /* 0x000fc0000383ffff */
[----:B------:R-:W-:-:S00]  /*01c0*/  NOP ;  /* 0x0000000000007918 */ /* 0x000fc00000000000 */
        /* <DEDUP_REMOVED lines=11> */
.L_x_3:


//--------------------- .nv.global.init           --------------------------
	.section	.nv.global.init,"aw",@progbits
.nv.global.init:
	.type		$str$1,@object
	.size		$str$1,($str - $str$1)
$str$1:
        /*0000*/ 	.byte	0x53, 0x75, 0x63, 0x63, 0x65, 0x73, 0x73, 0x21, 0x0a, 0x00
	.type		$str,@object
	.size		$str,(.L_0 - $str)
$str:
        /*000a*/ 	.byte	0x74, 0x68, 0x72, 0x65, 0x61, 0x64, 0x49, 0x64, 0x78, 0x2e, 0x78, 0x20, 0x3d, 0x20, 0x25, 0x64
        /*001a*/ 	.byte	0x2d, 0x2d, 0x2d, 0x3e, 0x62, 0x6c, 0x6f, 0x63, 0x6b, 0x49, 0x64, 0x78, 0x2e, 0x78, 0x20, 0x3d
        /*002a*/ 	.byte	0x20, 0x25, 0x64, 0x0a, 0x00
.L_0:


//--------------------- .nv.shared.reserved.0     --------------------------
	.section	.nv.shared.reserved.0,"aw",@nobits
	.weak		__nv_reservedSMEM_offset_0_alias
	.size		__nv_reservedSMEM_offset_0_alias, 0, 64
	.other		__nv_reservedSMEM_offset_0_alias,@"STO_CUDA_RESERVED_SHARED STV_DEFAULT"
__nv_reservedSMEM_offset_0_alias:
	.zero		0
	.zero		64


//--------------------- .nv.constant0._Z44printSuccessForCorrectExecutionConfigurationv --------------------------
	.section	.nv.constant0._Z44printSuccessForCorrectExecutionConfigurationv,"a",@progbits
	.sectionflags	@""
	.align	4
.nv.constant0._Z44printSuccessForCorrectExecutionConfigurationv:
	.zero		896


//--------------------- SYMBOLS --------------------------

	.type		.nv.reservedSmem.offset0,@object
	.size		.nv.reservedSmem.offset0,0x4
	.type		vprintf,@function
